//
// Generated by NVIDIA NVVM Compiler
//
// Compiler Build ID: CL-36424714
// Cuda compilation tools, release 13.0, V13.0.88
// Based on NVVM 20.0.0
//

.version 9.0
.target sm_100
.address_size 64

	// .globl	_Z10dot_kernelPdPKdS1_
// _ZZ10dot_kernelPdPKdS1_E4temp has been demoted

.visible .entry _Z10dot_kernelPdPKdS1_(
	.param .u64 .ptr .align 1 _Z10dot_kernelPdPKdS1__param_0,
	.param .u64 .ptr .align 1 _Z10dot_kernelPdPKdS1__param_1,
	.param .u64 .ptr .align 1 _Z10dot_kernelPdPKdS1__param_2
)
{
	.reg .pred 	%p<3>;
	.reg .b32 	%r<14>;
	.reg .b64 	%rd<10>;
	.reg .b64 	%fd<72>;
	// demoted variable
	.shared .align 8 .b8 _ZZ10dot_kernelPdPKdS1_E4temp[8192];
	ld.param.u64 	%rd1, [_Z10dot_kernelPdPKdS1__param_0];
	ld.param.u64 	%rd2, [_Z10dot_kernelPdPKdS1__param_1];
	ld.param.u64 	%rd3, [_Z10dot_kernelPdPKdS1__param_2];
	cvta.to.global.u64 	%rd4, %rd3;
	cvta.to.global.u64 	%rd5, %rd2;
	mov.u32 	%r3, %tid.x;
	mov.u32 	%r4, %ctaid.x;
	mov.u32 	%r5, %ntid.x;
	mad.lo.s32 	%r6, %r4, %r5, %r3;
	mul.wide.s32 	%rd6, %r6, 8;
	add.s64 	%rd7, %rd5, %rd6;
	ld.global.f64 	%fd3, [%rd7];
	add.s64 	%rd8, %rd4, %rd6;
	ld.global.f64 	%fd4, [%rd8];
	mul.f64 	%fd5, %fd3, %fd4;
	shl.b32 	%r7, %r3, 3;
	mov.u32 	%r8, _ZZ10dot_kernelPdPKdS1_E4temp;
	add.s32 	%r9, %r8, %r7;
	st.shared.f64 	[%r9], %fd5;
	bar.sync 	0;
	setp.ne.s32 	%p1, %r3, 0;
	@%p1 bra 	$L__BB0_4;
	mov.f64 	%fd71, 0d0000000000000000;
	mov.b32 	%r13, 128;
$L__BB0_2:
	add.s32 	%r12, %r8, %r13;
	ld.shared.f64 	%fd7, [%r12+-128];
	add.f64 	%fd8, %fd71, %fd7;
	ld.shared.f64 	%fd9, [%r12+-120];
	add.f64 	%fd10, %fd8, %fd9;
	ld.shared.f64 	%fd11, [%r12+-112];
	add.f64 	%fd12, %fd10, %fd11;
	ld.shared.f64 	%fd13, [%r12+-104];
	add.f64 	%fd14, %fd12, %fd13;
	ld.shared.f64 	%fd15, [%r12+-96];
	add.f64 	%fd16, %fd14, %fd15;
	ld.shared.f64 	%fd17, [%r12+-88];
	add.f64 	%fd18, %fd16, %fd17;
	ld.shared.f64 	%fd19, [%r12+-80];
	add.f64 	%fd20, %fd18, %fd19;
	ld.shared.f64 	%fd21, [%r12+-72];
	add.f64 	%fd22, %fd20, %fd21;
	ld.shared.f64 	%fd23, [%r12+-64];
	add.f64 	%fd24, %fd22, %fd23;
	ld.shared.f64 	%fd25, [%r12+-56];
	add.f64 	%fd26, %fd24, %fd25;
	ld.shared.f64 	%fd27, [%r12+-48];
	add.f64 	%fd28, %fd26, %fd27;
	ld.shared.f64 	%fd29, [%r12+-40];
	add.f64 	%fd30, %fd28, %fd29;
	ld.shared.f64 	%fd31, [%r12+-32];
	add.f64 	%fd32, %fd30, %fd31;
	ld.shared.f64 	%fd33, [%r12+-24];
	add.f64 	%fd34, %fd32, %fd33;
	ld.shared.f64 	%fd35, [%r12+-16];
	add.f64 	%fd36, %fd34, %fd35;
	ld.shared.f64 	%fd37, [%r12+-8];
	add.f64 	%fd38, %fd36, %fd37;
	ld.shared.f64 	%fd39, [%r12];
	add.f64 	%fd40, %fd38, %fd39;
	ld.shared.f64 	%fd41, [%r12+8];
	add.f64 	%fd42, %fd40, %fd41;
	ld.shared.f64 	%fd43, [%r12+16];
	add.f64 	%fd44, %fd42, %fd43;
	ld.shared.f64 	%fd45, [%r12+24];
	add.f64 	%fd46, %fd44, %fd45;
	ld.shared.f64 	%fd47, [%r12+32];
	add.f64 	%fd48, %fd46, %fd47;
	ld.shared.f64 	%fd49, [%r12+40];
	add.f64 	%fd50, %fd48, %fd49;
	ld.shared.f64 	%fd51, [%r12+48];
	add.f64 	%fd52, %fd50, %fd51;
	ld.shared.f64 	%fd53, [%r12+56];
	add.f64 	%fd54, %fd52, %fd53;
	ld.shared.f64 	%fd55, [%r12+64];
	add.f64 	%fd56, %fd54, %fd55;
	ld.shared.f64 	%fd57, [%r12+72];
	add.f64 	%fd58, %fd56, %fd57;
	ld.shared.f64 	%fd59, [%r12+80];
	add.f64 	%fd60, %fd58, %fd59;
	ld.shared.f64 	%fd61, [%r12+88];
	add.f64 	%fd62, %fd60, %fd61;
	ld.shared.f64 	%fd63, [%r12+96];
	add.f64 	%fd64, %fd62, %fd63;
	ld.shared.f64 	%fd65, [%r12+104];
	add.f64 	%fd66, %fd64, %fd65;
	ld.shared.f64 	%fd67, [%r12+112];
	add.f64 	%fd68, %fd66, %fd67;
	ld.shared.f64 	%fd69, [%r12+120];
	add.f64 	%fd71, %fd68, %fd69;
	add.s32 	%r13, %r13, 256;
	setp.ne.s32 	%p2, %r13, 8320;
	@%p2 bra 	$L__BB0_2;
	cvta.to.global.u64 	%rd9, %rd1;
	atom.global.add.f64 	%fd70, [%rd9], %fd71;
$L__BB0_4:
	ret;

}
	// .globl	_Z14vec_add_kernelPdPKdS1_l
.visible .entry _Z14vec_add_kernelPdPKdS1_l(
	.param .u64 .ptr .align 1 _Z14vec_add_kernelPdPKdS1_l_param_0,
	.param .u64 .ptr .align 1 _Z14vec_add_kernelPdPKdS1_l_param_1,
	.param .u64 .ptr .align 1 _Z14vec_add_kernelPdPKdS1_l_param_2,
	.param .u64 _Z14vec_add_kernelPdPKdS1_l_param_3
)
{
	.reg .pred 	%p<2>;
	.reg .b32 	%r<5>;
	.reg .b64 	%rd<13>;
	.reg .b64 	%fd<4>;

	ld.param.u64 	%rd2, [_Z14vec_add_kernelPdPKdS1_l_param_0];
	ld.param.u64 	%rd3, [_Z14vec_add_kernelPdPKdS1_l_param_1];
	ld.param.u64 	%rd4, [_Z14vec_add_kernelPdPKdS1_l_param_2];
	ld.param.u64 	%rd5, [_Z14vec_add_kernelPdPKdS1_l_param_3];
	mov.u32 	%r1, %ctaid.x;
	mov.u32 	%r2, %ntid.x;
	mov.u32 	%r3, %tid.x;
	mad.lo.s32 	%r4, %r1, %r2, %r3;
	cvt.s64.s32 	%rd1, %r4;
	setp.le.s64 	%p1, %rd5, %rd1;
	@%p1 bra 	$L__BB1_2;
	cvta.to.global.u64 	%rd6, %rd3;
	cvta.to.global.u64 	%rd7, %rd4;
	cvta.to.global.u64 	%rd8, %rd2;
	shl.b64 	%rd9, %rd1, 3;
	add.s64 	%rd10, %rd6, %rd9;
	ld.global.f64 	%fd1, [%rd10];
	add.s64 	%rd11, %rd7, %rd9;
	ld.global.f64 	%fd2, [%rd11];
	add.f64 	%fd3, %fd1, %fd2;
	add.s64 	%rd12, %rd8, %rd9;
	st.global.f64 	[%rd12], %fd3;
$L__BB1_2:
	ret;

}


// ===== COMPILED SASS (sm_100) =====

	.target	sm_100

	.elftype	@"ET_EXEC"


//--------------------- .note.nv.tkinfo           --------------------------
	.section	.note.nv.tkinfo,"",@"SHT_NOTE"
	.sectionflags	@"SHF_NOTE_NV_TKINFO"
	.tkinfo
        /*0018*/ 	.word	0x00000002
        /*0030*/ 	.string	""
        /*0030*/ 	.string	"ptxas"
        /*0030*/ 	.string	"Cuda compilation tools, release 13.0, V13.0.88"
        /*0030*/ 	.string	"Build cuda_13.0.r13.0/compiler.36424714_0"
        /*0030*/ 	.string	"-arch sm_100 -m 64 "



//--------------------- .note.nv.cuinfo           --------------------------
	.section	.note.nv.cuinfo,"",@"SHT_NOTE"
	.sectionflags	@"SHF_NOTE_NV_CUINFO"
        /*0018*/ 	.short	0x0002
        /*001a*/ 	.short	0x0064
        /*001c*/ 	.short	0x0082
	.zero		2


//--------------------- .nv.info                  --------------------------
	.section	.nv.info,"",@"SHT_CUDA_INFO"
	.align	4


	//----- nvinfo : EIATTR_REGCOUNT
	.align		4
        /*0000*/ 	.byte	0x04, 0x2f
        /*0002*/ 	.short	(.L_1 - .L_0)
	.align		4
.L_0:
        /*0004*/ 	.word	index@(_Z10dot_kernelPdPKdS1_)
        /*0008*/ 	.word	0x00000016


	//----- nvinfo : EIATTR_FRAME_SIZE
	.align		4
.L_1:
        /*000c*/ 	.byte	0x04, 0x11
        /*000e*/ 	.short	(.L_3 - .L_2)
	.align		4
.L_2:
        /*0010*/ 	.word	index@(_Z10dot_kernelPdPKdS1_)
        /*0014*/ 	.word	0x00000000


	//----- nvinfo : EIATTR_REGCOUNT
	.align		4
.L_3:
        /*0018*/ 	.byte	0x04, 0x2f
        /*001a*/ 	.short	(.L_5 - .L_4)
	.align		4
.L_4:
        /*001c*/ 	.word	index@(_Z14vec_add_kernelPdPKdS1_l)
        /*0020*/ 	.word	0x0000000c


	//----- nvinfo : EIATTR_FRAME_SIZE
	.align		4
.L_5:
        /*0024*/ 	.byte	0x04, 0x11
        /*0026*/ 	.short	(.L_7 - .L_6)
	.align		4
.L_6:
        /*0028*/ 	.word	index@(_Z14vec_add_kernelPdPKdS1_l)
        /*002c*/ 	.word	0x00000000


	//----- nvinfo : EIATTR_MIN_STACK_SIZE
	.align		4
.L_7:
        /*0030*/ 	.byte	0x04, 0x12
        /*0032*/ 	.short	(.L_9 - .L_8)
	.align		4
.L_8:
        /*0034*/ 	.word	index@(_Z14vec_add_kernelPdPKdS1_l)
        /*0038*/ 	.word	0x00000000


	//----- nvinfo : EIATTR_MIN_STACK_SIZE
	.align		4
.L_9:
        /*003c*/ 	.byte	0x04, 0x12
        /*003e*/ 	.short	(.L_11 - .L_10)
	.align		4
.L_10:
        /*0040*/ 	.word	index@(_Z10dot_kernelPdPKdS1_)
        /*0044*/ 	.word	0x00000000
.L_11:


//--------------------- .nv.compat                --------------------------
	.section	.nv.compat,"",@"SHT_CUDA_COMPAT_INFO"
	.align	4
        /*0000*/ 	.byte	0x02, 0x09, 0x00, 0x00, 0x02, 0x02, 0x01, 0x00, 0x02, 0x05, 0x05, 0x00, 0x03, 0x07, 0x01, 0x01
        /*0010*/ 	.byte	0x02, 0x03, 0x00, 0x00, 0x02, 0x06, 0x01, 0x00, 0x04, 0x0b, 0x08, 0x00, 0x01, 0x00, 0x00, 0x00
        /*0020*/ 	.byte	0x00, 0x00, 0x00, 0x00


//--------------------- .nv.info._Z14vec_add_kernelPdPKdS1_l --------------------------
	.section	.nv.info._Z14vec_add_kernelPdPKdS1_l,"",@"SHT_CUDA_INFO"
	.sectionflags	@""
	.align	4


	//----- nvinfo : EIATTR_CUDA_API_VERSION
	.align		4
        /*0000*/ 	.byte	0x04, 0x37
        /*0002*/ 	.short	(.L_13 - .L_12)
.L_12:
        /*0004*/ 	.word	0x00000082


	//----- nvinfo : EIATTR_KPARAM_INFO
	.align		4
.L_13:
        /*0008*/ 	.byte	0x04, 0x17
        /*000a*/ 	.short	(.L_15 - .L_14)
.L_14:
        /*000c*/ 	.word	0x00000000
        /*0010*/ 	.short	0x0003
        /*0012*/ 	.short	0x0018
        /*0014*/ 	.byte	0x00, 0xf0, 0x21, 0x00


	//----- nvinfo : EIATTR_KPARAM_INFO
	.align		4
.L_15:
        /*0018*/ 	.byte	0x04, 0x17
        /*001a*/ 	.short	(.L_17 - .L_16)
.L_16:
        /*001c*/ 	.word	0x00000000
        /*0020*/ 	.short	0x0002
        /*0022*/ 	.short	0x0010
        /*0024*/ 	.byte	0x00, 0xf5, 0x21, 0x00


	//----- nvinfo : EIATTR_KPARAM_INFO
	.align		4
.L_17:
        /*0028*/ 	.byte	0x04, 0x17
        /*002a*/ 	.short	(.L_19 - .L_18)
.L_18:
        /*002c*/ 	.word	0x00000000
        /*0030*/ 	.short	0x0001
        /*0032*/ 	.short	0x0008
        /*0034*/ 	.byte	0x00, 0xf5, 0x21, 0x00


	//----- nvinfo : EIATTR_KPARAM_INFO
	.align		4
.L_19:
        /*0038*/ 	.byte	0x04, 0x17
        /*003a*/ 	.short	(.L_21 - .L_20)
.L_20:
        /*003c*/ 	.word	0x00000000
        /*0040*/ 	.short	0x0000
        /*0042*/ 	.short	0x0000
        /*0044*/ 	.byte	0x00, 0xf5, 0x21, 0x00


	//----- nvinfo : EIATTR_SPARSE_MMA_MASK
	.align		4
.L_21:
        /*0048*/ 	.byte	0x03, 0x50
        /*004a*/ 	.short	0x0000


	//----- nvinfo : EIATTR_MAXREG_COUNT
	.align		4
        /*004c*/ 	.byte	0x03, 0x1b
        /*004e*/ 	.short	0x00ff


	//----- nvinfo : EIATTR_MERCURY_ISA_VERSION
	.align		4
        /*0050*/ 	.byte	0x03, 0x5f
        /*0052*/ 	.short	0x0101


	//----- nvinfo : EIATTR_VRC_CTA_INIT_COUNT
	.align		4
        /*0054*/ 	.byte	0x02, 0x4a
	.zero		1
	.zero		1


	//----- nvinfo : EIATTR_EXIT_INSTR_OFFSETS
	.align		4
        /*0058*/ 	.byte	0x04, 0x1c
        /*005a*/ 	.short	(.L_23 - .L_22)


	//   ....[0]....
.L_22:
        /*005c*/ 	.word	0x00000090


	//   ....[1]....
        /*0060*/ 	.word	0x00000190


	//----- nvinfo : EIATTR_CBANK_PARAM_SIZE
	.align		4
.L_23:
        /*0064*/ 	.byte	0x03, 0x19
        /*0066*/ 	.short	0x0020


	//----- nvinfo : EIATTR_PARAM_CBANK
	.align		4
        /*0068*/ 	.byte	0x04, 0x0a
        /*006a*/ 	.short	(.L_25 - .L_24)
	.align		4
.L_24:
        /*006c*/ 	.word	index@(.nv.constant0._Z14vec_add_kernelPdPKdS1_l)
        /*0070*/ 	.short	0x0380
        /*0072*/ 	.short	0x0020


	//----- nvinfo : EIATTR_SW_WAR
	.align		4
.L_25:
        /*0074*/ 	.byte	0x04, 0x36
        /*0076*/ 	.short	(.L_27 - .L_26)
.L_26:
        /*0078*/ 	.word	0x00000008
.L_27:


//--------------------- .nv.info._Z10dot_kernelPdPKdS1_ --------------------------
	.section	.nv.info._Z10dot_kernelPdPKdS1_,"",@"SHT_CUDA_INFO"
	.sectionflags	@""
	.align	4


	//----- nvinfo : EIATTR_CUDA_API_VERSION
	.align		4
        /*0000*/ 	.byte	0x04, 0x37
        /*0002*/ 	.short	(.L_29 - .L_28)
.L_28:
        /*0004*/ 	.word	0x00000082


	//----- nvinfo : EIATTR_KPARAM_INFO
	.align		4
.L_29:
        /*0008*/ 	.byte	0x04, 0x17
        /*000a*/ 	.short	(.L_31 - .L_30)
.L_30:
        /*000c*/ 	.word	0x00000000
        /*0010*/ 	.short	0x0002
        /*0012*/ 	.short	0x0010
        /*0014*/ 	.byte	0x00, 0xf5, 0x21, 0x00


	//----- nvinfo : EIATTR_KPARAM_INFO
	.align		4
.L_31:
        /*0018*/ 	.byte	0x04, 0x17
        /*001a*/ 	.short	(.L_33 - .L_32)
.L_32:
        /*001c*/ 	.word	0x00000000
        /*0020*/ 	.short	0x0001
        /*0022*/ 	.short	0x0008
        /*0024*/ 	.byte	0x00, 0xf5, 0x21, 0x00


	//----- nvinfo : EIATTR_KPARAM_INFO
	.align		4
.L_33:
        /*0028*/ 	.byte	0x04, 0x17
        /*002a*/ 	.short	(.L_35 - .L_34)
.L_34:
        /*002c*/ 	.word	0x00000000
        /*0030*/ 	.short	0x0000
        /*0032*/ 	.short	0x0000
        /*0034*/ 	.byte	0x00, 0xf5, 0x21, 0x00


	//----- nvinfo : EIATTR_SPARSE_MMA_MASK
	.align		4
.L_35:
        /*0038*/ 	.byte	0x03, 0x50
        /*003a*/ 	.short	0x0000


	//----- nvinfo : EIATTR_MAXREG_COUNT
	.align		4
        /*003c*/ 	.byte	0x03, 0x1b
        /*003e*/ 	.short	0x00ff


	//----- nvinfo : EIATTR_NUM_BARRIERS
	.align		4
        /*0040*/ 	.byte	0x02, 0x4c
        /*0042*/ 	.byte	0x01
	.zero		1


	//----- nvinfo : EIATTR_MERCURY_ISA_VERSION
	.align		4
        /*0044*/ 	.byte	0x03, 0x5f
        /*0046*/ 	.short	0x0101


	//----- nvinfo : EIATTR_VRC_CTA_INIT_COUNT
	.align		4
        /*0048*/ 	.byte	0x02, 0x4a
	.zero		1
	.zero		1


	//----- nvinfo : EIATTR_EXIT_INSTR_OFFSETS
	.align		4
        /*004c*/ 	.byte	0x04, 0x1c
        /*004e*/ 	.short	(.L_37 - .L_36)


	//   ....[0]....
.L_36:
        /*0050*/ 	.word	0x00000140


	//   ....[1]....
        /*0054*/ 	.word	0x000004c0


	//----- nvinfo : EIATTR_CBANK_PARAM_SIZE
	.align		4
.L_37:
        /*0058*/ 	.byte	0x03, 0x19
        /*005a*/ 	.short	0x0018


	//----- nvinfo : EIATTR_PARAM_CBANK
	.align		4
        /*005c*/ 	.byte	0x04, 0x0a
        /*005e*/ 	.short	(.L_39 - .L_38)
	.align		4
.L_38:
        /*0060*/ 	.word	index@(.nv.constant0._Z10dot_kernelPdPKdS1_)
        /*0064*/ 	.short	0x0380
        /*0066*/ 	.short	0x0018


	//----- nvinfo : EIATTR_SW_WAR
	.align		4
.L_39:
        /*0068*/ 	.byte	0x04, 0x36
        /*006a*/ 	.short	(.L_41 - .L_40)
.L_40:
        /*006c*/ 	.word	0x00000008
.L_41:


//--------------------- .nv.callgraph             --------------------------
	.section	.nv.callgraph,"",@"SHT_CUDA_CALLGRAPH"
	.align	4
	.sectionentsize	8
	.align		4
        /*0000*/ 	.word	0x00000000
	.align		4
        /*0004*/ 	.word	0xffffffff
	.align		4
        /*0008*/ 	.word	0x00000000
	.align		4
        /*000c*/ 	.word	0xfffffffe
	.align		4
        /*0010*/ 	.word	0x00000000
	.align		4
        /*0014*/ 	.word	0xfffffffd
	.align		4
        /*0018*/ 	.word	0x00000000
	.align		4
        /*001c*/ 	.word	0xfffffffc


//--------------------- .text._Z14vec_add_kernelPdPKdS1_l --------------------------
	.section	.text._Z14vec_add_kernelPdPKdS1_l,"ax",@progbits
	.align	128
        .global         _Z14vec_add_kernelPdPKdS1_l
        .type           _Z14vec_add_kernelPdPKdS1_l,@function
        .size           _Z14vec_add_kernelPdPKdS1_l,(.L_x_3 - _Z14vec_add_kernelPdPKdS1_l)
        .other          _Z14vec_add_kernelPdPKdS1_l,@"STO_CUDA_ENTRY STV_DEFAULT"
_Z14vec_add_kernelPdPKdS1_l:
.text._Z14vec_add_kernelPdPKdS1_l:
[----:B------:R-:W-:Y:S01]  /*0000*/  LDC R1, c[0x0][0x37c] ;  /* 0x0000df00ff017b82 */ /* 0x000fe20000000800 */
[----:B------:R-:W0:Y:S07]  /*0010*/  S2R R3, SR_TID.X ;  /* 0x0000000000037919 */ /* 0x000e2e0000002100 */
[----:B------:R-:W0:Y:S01]  /*0020*/  S2UR UR4, SR_CTAID.X ;  /* 0x00000000000479c3 */ /* 0x000e220000002500 */
[----:B------:R-:W1:Y:S07]  /*0030*/  LDCU.64 UR6, c[0x0][0x398] ;  /* 0x00007300ff0677ac */ /* 0x000e6e0008000a00 */
[----:B------:R-:W0:Y:S02]  /*0040*/  LDC R0, c[0x0][0x360] ;  /* 0x0000d800ff007b82 */ /* 0x000e240000000800 */
[----:B0-----:R-:W-:-:S05]  /*0050*/  IMAD R0, R0, UR4, R3 ;  /* 0x0000000400007c24 */ /* 0x001fca000f8e0203 */
[----:B-1----:R-:W-:Y:S02]  /*0060*/  ISETP.GE.U32.AND P0, PT, R0, UR6, PT ;  /* 0x0000000600007c0c */ /* 0x002fe4000bf06070 */
[----:B------:R-:W-:-:S04]  /*0070*/  SHF.R.S32.HI R3, RZ, 0x1f, R0 ;  /* 0x0000001fff037819 */ /* 0x000fc80000011400 */
[----:B------:R-:W-:-:S13]  /*0080*/  ISETP.GE.AND.EX P0, PT, R3, UR7, PT, P0 ;  /* 0x0000000703007c0c */ /* 0x000fda000bf06300 */
[----:B------:R-:W-:Y:S05]  /*0090*/  @P0 EXIT ;  /* 0x000000000000094d */ /* 0x000fea0003800000 */
[----:B------:R-:W0:Y:S01]  /*00a0*/  LDCU.64 UR6, c[0x0][0x390] ;  /* 0x00007200ff0677ac */ /* 0x000e220008000a00 */
[C---:B------:R-:W-:Y:S01]  /*00b0*/  IMAD.SHL.U32 R8, R0.reuse, 0x8, RZ ;  /* 0x0000000800087824 */ /* 0x040fe200078e00ff */
[----:B------:R-:W-:Y:S01]  /*00c0*/  SHF.L.U64.HI R0, R0, 0x3, R3 ;  /* 0x0000000300007819 */ /* 0x000fe20000010203 */
[----:B------:R-:W1:Y:S01]  /*00d0*/  LDCU.128 UR8, c[0x0][0x380] ;  /* 0x00007000ff0877ac */ /* 0x000e620008000c00 */
[----:B------:R-:W2:Y:S02]  /*00e0*/  LDCU.64 UR4, c[0x0][0x358] ;  /* 0x00006b00ff0477ac */ /* 0x000ea40008000a00 */
[C---:B0-----:R-:W-:Y:S02]  /*00f0*/  IADD3 R4, P1, PT, R8.reuse, UR6, RZ ;  /* 0x0000000608047c10 */ /* 0x041fe4000ff3e0ff */
[----:B-1----:R-:W-:Y:S02]  /*0100*/  IADD3 R6, P0, PT, R8, UR10, RZ ;  /* 0x0000000a08067c10 */ /* 0x002fe4000ff1e0ff */
[----:B------:R-:W-:-:S02]  /*0110*/  IADD3.X R5, PT, PT, R0, UR7, RZ, P1, !PT ;  /* 0x0000000700057c10 */ /* 0x000fc40008ffe4ff */
[----:B------:R-:W-:-:S04]  /*0120*/  IADD3.X R7, PT, PT, R0, UR11, RZ, P0, !PT ;  /* 0x0000000b00077c10 */ /* 0x000fc800087fe4ff */
[----:B--2---:R-:W2:Y:S04]  /*0130*/  LDG.E.64 R4, desc[UR4][R4.64] ;  /* 0x0000000404047981 */ /* 0x004ea8000c1e1b00 */
[----:B------:R-:W2:Y:S01]  /*0140*/  LDG.E.64 R2, desc[UR4][R6.64] ;  /* 0x0000000406027981 */ /* 0x000ea2000c1e1b00 */
[----:B------:R-:W-:-:S04]  /*0150*/  IADD3 R8, P0, PT, R8, UR8, RZ ;  /* 0x0000000808087c10 */ /* 0x000fc8000ff1e0ff */
[----:B------:R-:W-:Y:S01]  /*0160*/  IADD3.X R9, PT, PT, R0, UR9, RZ, P0, !PT ;  /* 0x0000000900097c10 */ /* 0x000fe200087fe4ff */
[----:B--2---:R-:W-:-:S07]  /*0170*/  DADD R2, R2, R4 ;  /* 0x0000000002027229 */ /* 0x004fce0000000004 */
[----:B------:R-:W-:Y:S01]  /*0180*/  STG.E.64 desc[UR4][R8.64], R2 ;  /* 0x0000000208007986 */ /* 0x000fe2000c101b04 */
[----:B------:R-:W-:Y:S05]  /*0190*/  EXIT ;  /* 0x000000000000794d */ /* 0x000fea0003800000 */
.L_x_0:
[----:B------:R-:W-:-:S00]  /*01a0*/  BRA `(.L_x_0) ;  /* 0xfffffffc00fc7947 */ /* 0x000fc0000383ffff */
[----:B------:R-:W-:-:S00]  /*01b0*/  NOP ;  /* 0x0000000000007918 */ /* 0x000fc00000000000 */
        /* <DEDUP_REMOVED lines=12> */
.L_x_3:


//--------------------- .text._Z10dot_kernelPdPKdS1_ --------------------------
	.section	.text._Z10dot_kernelPdPKdS1_,"ax",@progbits
	.align	128
        .global         _Z10dot_kernelPdPKdS1_
        .type           _Z10dot_kernelPdPKdS1_,@function
        .size           _Z10dot_kernelPdPKdS1_,(.L_x_4 - _Z10dot_kernelPdPKdS1_)
        .other          _Z10dot_kernelPdPKdS1_,@"STO_CUDA_ENTRY STV_DEFAULT"
_Z10dot_kernelPdPKdS1_:
.text._Z10dot_kernelPdPKdS1_:
[----:B------:R-:W-:Y:S01]  /*0000*/  LDC R1, c[0x0][0x37c] ;  /* 0x0000df00ff017b82 */ /* 0x000fe20000000800 */
[----:B------:R-:W0:Y:S07]  /*0010*/  S2R R0, SR_TID.X ;  /* 0x0000000000007919 */ /* 0x000e2e0000002100 */
[----:B------:R-:W0:Y:S01]  /*0020*/  S2UR UR4, SR_CTAID.X ;  /* 0x00000000000479c3 */ /* 0x000e220000002500 */
[----:B------:R-:W1:Y:S07]  /*0030*/  LDCU.64 UR6, c[0x0][0x358] ;  /* 0x00006b00ff0677ac */ /* 0x000e6e0008000a00 */
[----:B------:R-:W0:Y:S08]  /*0040*/  LDC R7, c[0x0][0x360] ;  /* 0x0000d800ff077b82 */ /* 0x000e300000000800 */
[----:B------:R-:W2:Y:S08]  /*0050*/  LDC.64 R2, c[0x0][0x388] ;  /* 0x0000e200ff027b82 */ /* 0x000eb00000000a00 */
[----:B------:R-:W3:Y:S01]  /*0060*/  LDC.64 R4, c[0x0][0x390] ;  /* 0x0000e400ff047b82 */ /* 0x000ee20000000a00 */
[----:B0-----:R-:W-:-:S04]  /*0070*/  IMAD R7, R7, UR4, R0 ;  /* 0x0000000407077c24 */ /* 0x001fc8000f8e0200 */
[----:B--2---:R-:W-:-:S06]  /*0080*/  IMAD.WIDE R2, R7, 0x8, R2 ;  /* 0x0000000807027825 */ /* 0x004fcc00078e0202 */
[----:B-1----:R-:W2:Y:S01]  /*0090*/  LDG.E.64 R2, desc[UR6][R2.64] ;  /* 0x0000000602027981 */ /* 0x002ea2000c1e1b00 */
[----:B---3--:R-:W-:-:S06]  /*00a0*/  IMAD.WIDE R4, R7, 0x8, R4 ;  /* 0x0000000807047825 */ /* 0x008fcc00078e0204 */
[----:B------:R-:W2:Y:S01]  /*00b0*/  LDG.E.64 R4, desc[UR6][R4.64] ;  /* 0x0000000604047981 */ /* 0x000ea2000c1e1b00 */
[----:B------:R-:W0:Y:S01]  /*00c0*/  S2UR UR5, SR_CgaCtaId ;  /* 0x00000000000579c3 */ /* 0x000e220000008800 */
[----:B------:R-:W-:Y:S02]  /*00d0*/  UMOV UR4, 0x400 ;  /* 0x0000040000047882 */ /* 0x000fe40000000000 */
[----:B0-----:R-:W-:-:S06]  /*00e0*/  ULEA UR4, UR5, UR4, 0x18 ;  /* 0x0000000405047291 */ /* 0x001fcc000f8ec0ff */
[C---:B------:R-:W-:Y:S02]  /*00f0*/  LEA R9, R0.reuse, UR4, 0x3 ;  /* 0x0000000400097c11 */ /* 0x040fe4000f8e18ff */
[----:B------:R-:W-:Y:S01]  /*0100*/  ISETP.NE.AND P0, PT, R0, RZ, PT ;  /* 0x000000ff0000720c */ /* 0x000fe20003f05270 */
[----:B--2---:R-:W-:-:S07]  /*0110*/  DMUL R6, R2, R4 ;  /* 0x0000000402067228 */ /* 0x004fce0000000000 */
[----:B------:R0:W-:Y:S01]  /*0120*/  STS.64 [R9], R6 ;  /* 0x0000000609007388 */ /* 0x0001e20000000a00 */
[----:B------:R-:W-:Y:S06]  /*0130*/  BAR.SYNC.DEFER_BLOCKING 0x0 ;  /* 0x0000000000007b1d */ /* 0x000fec0000010000 */
[----:B------:R-:W-:Y:S05]  /*0140*/  @P0 EXIT ;  /* 0x000000000000094d */ /* 0x000fea0003800000 */
[----:B------:R-:W-:Y:S01]  /*0150*/  IMAD.MOV.U32 R0, RZ, RZ, 0x80 ;  /* 0x00000080ff007424 */ /* 0x000fe200078e00ff */
[----:B------:R-:W-:-:S07]  /*0160*/  CS2R R14, SRZ ;  /* 0x00000000000e7805 */ /* 0x000fce000001ff00 */
.L_x_1:
[----:B------:R-:W1:Y:S04]  /*0170*/  LDS.128 R16, [R0+UR4+-0x80] ;  /* 0xffff800400107984 */ /* 0x000e680008000c00 */
[----:B0-----:R-:W0:Y:S04]  /*0180*/  LDS.128 R8, [R0+UR4+-0x70] ;  /* 0xffff900400087984 */ /* 0x001e280008000c00 */
[----:B------:R-:W2:Y:S01]  /*0190*/  LDS.128 R4, [R0+UR4+-0x60] ;  /* 0xffffa00400047984 */ /* 0x000ea20008000c00 */
[----:B-1----:R-:W-:-:S03]  /*01a0*/  DADD R16, R16, R14 ;  /* 0x0000000010107229 */ /* 0x002fc6000000000e */
[----:B------:R-:W1:Y:S05]  /*01b0*/  LDS.128 R12, [R0+UR4+-0x50] ;  /* 0xffffb004000c7984 */ /* 0x000e6a0008000c00 */
[----:B------:R-:W-:-:S08]  /*01c0*/  DADD R16, R16, R18 ;  /* 0x0000000010107229 */ /* 0x000fd00000000012 */
[----:B0-----:R-:W-:-:S08]  /*01d0*/  DADD R8, R16, R8 ;  /* 0x0000000010087229 */ /* 0x001fd00000000008 */
[----:B------:R-:W-:Y:S02]  /*01e0*/  DADD R2, R8, R10 ;  /* 0x0000000008027229 */ /* 0x000fe4000000000a */
[----:B------:R-:W0:Y:S06]  /*01f0*/  LDS.128 R8, [R0+UR4+-0x40] ;  /* 0xffffc00400087984 */ /* 0x000e2c0008000c00 */
[----:B--2---:R-:W-:-:S08]  /*0200*/  DADD R2, R2, R4 ;  /* 0x0000000002027229 */ /* 0x004fd00000000004 */
[----:B------:R-:W-:Y:S01]  /*0210*/  DADD R2, R2, R6 ;  /* 0x0000000002027229 */ /* 0x000fe20000000006 */
[----:B------:R-:W2:Y:S07]  /*0220*/  LDS.128 R4, [R0+UR4+-0x30] ;  /* 0xffffd00400047984 */ /* 0x000eae0008000c00 */
[----:B-1----:R-:W-:-:S08]  /*0230*/  DADD R2, R2, R12 ;  /* 0x0000000002027229 */ /* 0x002fd0000000000c */
[----:B------:R-:W-:Y:S01]  /*0240*/  DADD R2, R2, R14 ;  /* 0x0000000002027229 */ /* 0x000fe2000000000e */
[----:B------:R-:W1:Y:S07]  /*0250*/  LDS.128 R12, [R0+UR4+-0x20] ;  /* 0xffffe004000c7984 */ /* 0x000e6e0008000c00 */
[----:B0-----:R-:W-:-:S08]  /*0260*/  DADD R2, R2, R8 ;  /* 0x0000000002027229 */ /* 0x001fd00000000008 */
[----:B------:R-:W-:Y:S01]  /*0270*/  DADD R2, R2, R10 ;  /* 0x0000000002027229 */ /* 0x000fe2000000000a */
[----:B------:R-:W0:Y:S07]  /*0280*/  LDS.128 R8, [R0+UR4+-0x10] ;  /* 0xfffff00400087984 */ /* 0x000e2e0008000c00 */
[----:B--2---:R-:W-:-:S08]  /*0290*/  DADD R2, R2, R4 ;  /* 0x0000000002027229 */ /* 0x004fd00000000004 */
[----:B------:R-:W-:Y:S01]  /*02a0*/  DADD R2, R2, R6 ;  /* 0x0000000002027229 */ /* 0x000fe20000000006 */
[----:B------:R-:W2:Y:S07]  /*02b0*/  LDS.128 R4, [R0+UR4] ;  /* 0x0000000400047984 */ /* 0x000eae0008000c00 */
[----:B-1----:R-:W-:-:S08]  /*02c0*/  DADD R2, R2, R12 ;  /* 0x0000000002027229 */ /* 0x002fd0000000000c */
[----:B------:R-:W-:Y:S01]  /*02d0*/  DADD R2, R2, R14 ;  /* 0x0000000002027229 */ /* 0x000fe2000000000e */
[----:B------:R-:W1:Y:S07]  /*02e0*/  LDS.128 R12, [R0+UR4+0x10] ;  /* 0x00001004000c7984 */ /* 0x000e6e0008000c00 */
[----:B0-----:R-:W-:-:S08]  /*02f0*/  DADD R2, R2, R8 ;  /* 0x0000000002027229 */ /* 0x001fd00000000008 */
[----:B------:R-:W-:Y:S01]  /*0300*/  DADD R2, R2, R10 ;  /* 0x0000000002027229 */ /* 0x000fe2000000000a */
[----:B------:R-:W0:Y:S07]  /*0310*/  LDS.128 R8, [R0+UR4+0x20] ;  /* 0x0000200400087984 */ /* 0x000e2e0008000c00 */
[----:B--2---:R-:W-:-:S08]  /*0320*/  DADD R2, R2, R4 ;  /* 0x0000000002027229 */ /* 0x004fd00000000004 */
[----:B------:R-:W-:Y:S01]  /*0330*/  DADD R2, R2, R6 ;  /* 0x0000000002027229 */ /* 0x000fe20000000006 */
[----:B------:R-:W2:Y:S07]  /*0340*/  LDS.128 R4, [R0+UR4+0x30] ;  /* 0x0000300400047984 */ /* 0x000eae0008000c00 */
        /* <DEDUP_REMOVED lines=11> */
[----:B------:R1:W3:Y:S07]  /*0400*/  LDS.128 R12, [R0+UR4+0x70] ;  /* 0x00007004000c7984 */ /* 0x0002ee0008000c00 */
[----:B0-----:R-:W-:Y:S01]  /*0410*/  DADD R2, R2, R8 ;  /* 0x0000000002027229 */ /* 0x001fe20000000008 */
[----:B-1----:R-:W-:-:S04]  /*0420*/  IADD3 R0, PT, PT, R0, 0x100, RZ ;  /* 0x0000010000007810 */ /* 0x002fc80007ffe0ff */
[----:B------:R-:W-:-:S03]  /*0430*/  ISETP.NE.AND P0, PT, R0, 0x2080, PT ;  /* 0x000020800000780c */ /* 0x000fc60003f05270 */
[----:B------:R-:W-:-:S08]  /*0440*/  DADD R2, R2, R10 ;  /* 0x0000000002027229 */ /* 0x000fd0000000000a */
[----:B--2---:R-:W-:-:S08]  /*0450*/  DADD R2, R2, R4 ;  /* 0x0000000002027229 */ /* 0x004fd00000000004 */
[----:B------:R-:W-:-:S08]  /*0460*/  DADD R2, R2, R6 ;  /* 0x0000000002027229 */ /* 0x000fd00000000006 */
[----:B---3--:R-:W-:-:S08]  /*0470*/  DADD R2, R2, R12 ;  /* 0x0000000002027229 */ /* 0x008fd0000000000c */
[----:B------:R-:W-:Y:S01]  /*0480*/  DADD R14, R2, R14 ;  /* 0x00000000020e7229 */ /* 0x000fe2000000000e */
[----:B------:R-:W-:Y:S10]  /*0490*/  @P0 BRA `(.L_x_1) ;  /* 0xfffffffc00340947 */ /* 0x000ff4000383ffff */
[----:B------:R-:W0:Y:S02]  /*04a0*/  LDC.64 R2, c[0x0][0x380] ;  /* 0x0000e000ff027b82 */ /* 0x000e240000000a00 */
[----:B0-----:R-:W-:Y:S01]  /*04b0*/  REDG.E.ADD.F64.RN.STRONG.GPU desc[UR6][R2.64], R14 ;  /* 0x0000000e020079a6 */ /* 0x001fe2000c12ff06 */
[----:B------:R-:W-:Y:S05]  /*04c0*/  EXIT ;  /* 0x000000000000794d */ /* 0x000fea0003800000 */
.L_x_2:
        /* <DEDUP_REMOVED lines=11> */
.L_x_4:


//--------------------- .nv.shared.reserved.0     --------------------------
	.section	.nv.shared.reserved.0,"aw",@nobits
	.weak		__nv_reservedSMEM_offset_0_alias
	.size		__nv_reservedSMEM_offset_0_alias, 0, 64
	.other		__nv_reservedSMEM_offset_0_alias,@"STO_CUDA_RESERVED_SHARED STV_DEFAULT"
__nv_reservedSMEM_offset_0_alias:
	.zero		0
	.zero		64


//--------------------- .nv.shared._Z10dot_kernelPdPKdS1_ --------------------------
	.section	.nv.shared._Z10dot_kernelPdPKdS1_,"aw",@nobits
	.sectionflags	@""
	.align	8
.nv.shared._Z10dot_kernelPdPKdS1_:
	.zero		9216


//--------------------- .nv.constant0._Z14vec_add_kernelPdPKdS1_l --------------------------
	.section	.nv.constant0._Z14vec_add_kernelPdPKdS1_l,"a",@progbits
	.sectionflags	@""
	.align	4
.nv.constant0._Z14vec_add_kernelPdPKdS1_l:
	.zero		928


//--------------------- .nv.constant0._Z10dot_kernelPdPKdS1_ --------------------------
	.section	.nv.constant0._Z10dot_kernelPdPKdS1_,"a",@progbits
	.sectionflags	@""
	.align	4
.nv.constant0._Z10dot_kernelPdPKdS1_:
	.zero		920


//--------------------- SYMBOLS --------------------------

	.type		.nv.reservedSmem.offset0,@object
	.size		.nv.reservedSmem.offset0,0x4
	.type		.nv.reservedSmem.cap,@object
	.size		.nv.reservedSmem.cap,0x4
